	.target	sm_75

	.elftype	@"ET_EXEC"


//--------------------- .note.nv.tkinfo           --------------------------
	.section	.note.nv.tkinfo,"",@"SHT_NOTE"
	.sectionflags	@"SHF_NOTE_NV_TKINFO"
	.tkinfo
        /*0018*/ 	.word	0x00000002
        /*0030*/ 	.string	""
        /*0030*/ 	.string	"ptxas"
        /*0030*/ 	.string	"Cuda compilation tools, release 13.0, V13.0.88"
        /*0030*/ 	.string	"Build cuda_13.0.r13.0/compiler.36424714_0"
        /*0030*/ 	.string	"-arch sm_75 -m 64 "



//--------------------- .note.nv.cuinfo           --------------------------
	.section	.note.nv.cuinfo,"",@"SHT_NOTE"
	.sectionflags	@"SHF_NOTE_NV_CUINFO"
        /*0018*/ 	.short	0x0002
        /*001a*/ 	.short	0x004b
        /*001c*/ 	.short	0x0082
	.zero		2


//--------------------- .nv.info                  --------------------------
	.section	.nv.info,"",@"SHT_CUDA_INFO"
	.align	4


	//----- nvinfo : EIATTR_REGCOUNT
	.align		4
        /*0000*/ 	.byte	0x04, 0x2f
        /*0002*/ 	.short	(.L_1 - .L_0)
	.align		4
.L_0:
        /*0004*/ 	.word	index@(_Z10vector_addPKfS0_Pfi)
        /*0008*/ 	.word	0x0000000c


	//----- nvinfo : EIATTR_FRAME_SIZE
	.align		4
.L_1:
        /*000c*/ 	.byte	0x04, 0x11
        /*000e*/ 	.short	(.L_3 - .L_2)
	.align		4
.L_2:
        /*0010*/ 	.word	index@(_Z10vector_addPKfS0_Pfi)
        /*0014*/ 	.word	0x00000000


	//----- nvinfo : EIATTR_MIN_STACK_SIZE
	.align		4
.L_3:
        /*0018*/ 	.byte	0x04, 0x12
        /*001a*/ 	.short	(.L_5 - .L_4)
	.align		4
.L_4:
        /*001c*/ 	.word	index@(_Z10vector_addPKfS0_Pfi)
        /*0020*/ 	.word	0x00000000
.L_5:


//--------------------- .nv.info._Z10vector_addPKfS0_Pfi --------------------------
	.section	.nv.info._Z10vector_addPKfS0_Pfi,"",@"SHT_CUDA_INFO"
	.sectionflags	@""
	.align	4


	//----- nvinfo : EIATTR_SW_WAR
	.align		4
        /*0000*/ 	.byte	0x04, 0x36
        /*0002*/ 	.short	(.L_7 - .L_6)
.L_6:
        /*0004*/ 	.word	0x00000001


	//----- nvinfo : EIATTR_CUDA_API_VERSION
	.align		4
.L_7:
        /*0008*/ 	.byte	0x04, 0x37
        /*000a*/ 	.short	(.L_9 - .L_8)
.L_8:
        /*000c*/ 	.word	0x00000082


	//----- nvinfo : EIATTR_PARAM_CBANK
	.align		4
.L_9:
        /*0010*/ 	.byte	0x04, 0x0a
        /*0012*/ 	.short	(.L_11 - .L_10)
	.align		4
.L_10:
        /*0014*/ 	.word	index@(.nv.constant0._Z10vector_addPKfS0_Pfi)
        /*0018*/ 	.short	0x0160
        /*001a*/ 	.short	0x001c


	//----- nvinfo : EIATTR_CBANK_PARAM_SIZE
	.align		4
.L_11:
        /*001c*/ 	.byte	0x03, 0x19
        /*001e*/ 	.short	0x001c


	//----- nvinfo : EIATTR_KPARAM_INFO
	.align		4
        /*0020*/ 	.byte	0x04, 0x17
        /*0022*/ 	.short	(.L_13 - .L_12)
.L_12:
        /*0024*/ 	.word	0x00000000
        /*0028*/ 	.short	0x0003
        /*002a*/ 	.short	0x0018
        /*002c*/ 	.byte	0x00, 0xf0, 0x11, 0x00


	//----- nvinfo : EIATTR_KPARAM_INFO
	.align		4
.L_13:
        /*0030*/ 	.byte	0x04, 0x17
        /*0032*/ 	.short	(.L_15 - .L_14)
.L_14:
        /*0034*/ 	.word	0x00000000
        /*0038*/ 	.short	0x0002
        /*003a*/ 	.short	0x0010
        /*003c*/ 	.byte	0x00, 0xf0, 0x21, 0x00


	//----- nvinfo : EIATTR_KPARAM_INFO
	.align		4
.L_15:
        /*0040*/ 	.byte	0x04, 0x17
        /*0042*/ 	.short	(.L_17 - .L_16)
.L_16:
        /*0044*/ 	.word	0x00000000
        /*0048*/ 	.short	0x0001
        /*004a*/ 	.short	0x0008
        /*004c*/ 	.byte	0x00, 0xf0, 0x21, 0x00


	//----- nvinfo : EIATTR_KPARAM_INFO
	.align		4
.L_17:
        /*0050*/ 	.byte	0x04, 0x17
        /*0052*/ 	.short	(.L_19 - .L_18)
.L_18:
        /*0054*/ 	.word	0x00000000
        /*0058*/ 	.short	0x0000
        /*005a*/ 	.short	0x0000
        /*005c*/ 	.byte	0x00, 0xf0, 0x21, 0x00


	//----- nvinfo : EIATTR_MAXREG_COUNT
	.align		4
.L_19:
        /*0060*/ 	.byte	0x03, 0x1b
        /*0062*/ 	.short	0x00ff


	//----- nvinfo : EIATTR_MERCURY_ISA_VERSION
	.align		4
        /*0064*/ 	.byte	0x03, 0x5f
        /*0066*/ 	.short	0x0000


	//----- nvinfo : EIATTR_EXIT_INSTR_OFFSETS
	.align		4
        /*0068*/ 	.byte	0x04, 0x1c
        /*006a*/ 	.short	(.L_21 - .L_20)


	//   ....[0]....
.L_20:
        /*006c*/ 	.word	0x00000050


	//   ....[1]....
        /*0070*/ 	.word	0x000000e0
.L_21:


//--------------------- .nv.callgraph             --------------------------
	.section	.nv.callgraph,"",@"SHT_CUDA_CALLGRAPH"
	.align	4
	.sectionentsize	8
	.align		4
        /*0000*/ 	.word	0x00000000
	.align		4
        /*0004*/ 	.word	0xffffffff
	.align		4
        /*0008*/ 	.word	0x00000000
	.align		4
        /*000c*/ 	.word	0xfffffffe
	.align		4
        /*0010*/ 	.word	0x00000000
	.align		4
        /*0014*/ 	.word	0xfffffffd
	.align		4
        /*0018*/ 	.word	0x00000000
	.align		4
        /*001c*/ 	.word	0xfffffffc


//--------------------- .nv.rel.action            --------------------------
	.section	.nv.rel.action,"",@"SHT_CUDA_RELOCINFO"
	.align	8
	.sectionentsize	8
        /*0000*/ 	.byte	0x73, 0x00, 0x00, 0x00, 0x00, 0x00, 0x00, 0x00, 0x00, 0x00, 0x00, 0x11, 0x25, 0x00, 0x05, 0x36


//--------------------- .nv.constant0._Z10vector_addPKfS0_Pfi --------------------------
	.section	.nv.constant0._Z10vector_addPKfS0_Pfi,"a",@progbits
	.sectionflags	@""
	.align	4
.nv.constant0._Z10vector_addPKfS0_Pfi:
	.zero		380


//--------------------- .text._Z10vector_addPKfS0_Pfi --------------------------
	.section	.text._Z10vector_addPKfS0_Pfi,"ax",@progbits
	.sectioninfo	@"SHI_REGISTERS=12"
	.align	128
        .global         _Z10vector_addPKfS0_Pfi
        .type           _Z10vector_addPKfS0_Pfi,@function
        .size           _Z10vector_addPKfS0_Pfi,(.L_x_1 - _Z10vector_addPKfS0_Pfi)
        .other          _Z10vector_addPKfS0_Pfi,@"STO_CUDA_ENTRY STV_DEFAULT"
_Z10vector_addPKfS0_Pfi:
.text._Z10vector_addPKfS0_Pfi:
[----:B------:R-:W-:Y:S02]  /*0000*/  MOV R1, c[0x0][0x28] ;  /* 0x00000a0000017a02 */ /* 0x000fe40000000f00 */
[----:B------:R-:W0:Y:S04]  /*0010*/  S2R R6, SR_CTAID.X ;  /* 0x0000000000067919 */ /* 0x000e280000002500 */
[----:B------:R-:W0:Y:S02]  /*0020*/  S2R R3, SR_TID.X ;  /* 0x0000000000037919 */ /* 0x000e240000002100 */
[----:B0-----:R-:W-:-:S05]  /*0030*/  IMAD R6, R6, c[0x0][0x0], R3 ;  /* 0x0000000006067a24 */ /* 0x001fca00078e0203 */
[----:B------:R-:W-:-:S12]  /*0040*/  ISETP.GE.AND P0, PT, R6, c[0x0][0x178], PT ;  /* 0x00005e0006007a0c */ /* 0x000fd80003f06270 */
[----:B------:R-:W-:Y:S05]  /*0050*/  @P0 EXIT ;  /* 0x000000000000094d */ /* 0x000fea0003800000 */
[----:B------:R-:W-:-:S05]  /*0060*/  MOV R7, 0x4 ;  /* 0x0000000400077802 */ /* 0x000fca0000000f00 */
[----:B------:R-:W-:-:S04]  /*0070*/  IMAD.WIDE R4, R6, R7, c[0x0][0x168] ;  /* 0x00005a0006047625 */ /* 0x000fc800078e0207 */
[----:B------:R-:W-:-:S04]  /*0080*/  IMAD.WIDE R2, R6, R7, c[0x0][0x160] ;  /* 0x0000580006027625 */ /* 0x000fc800078e0207 */
[----:B------:R-:W2:Y:S04]  /*0090*/  LDG.E.SYS R4, [R4] ;  /* 0x0000000004047381 */ /* 0x000ea800001ee900 */
[----:B------:R-:W2:Y:S01]  /*00a0*/  LDG.E.SYS R3, [R2] ;  /* 0x0000000002037381 */ /* 0x000ea200001ee900 */
[----:B------:R-:W-:-:S04]  /*00b0*/  IMAD.WIDE R6, R6, R7, c[0x0][0x170] ;  /* 0x00005c0006067625 */ /* 0x000fc800078e0207 */
[----:B--2---:R-:W-:-:S08]  /*00c0*/  FADD R9, R4, R3 ;  /* 0x0000000304097221 */ /* 0x004fd00000000000 */
[----:B------:R-:W-:Y:S01]  /*00d0*/  STG.E.SYS [R6], R9 ;  /* 0x0000000906007386 */ /* 0x000fe2000010e900 */
[----:B------:R-:W-:Y:S05]  /*00e0*/  EXIT ;  /* 0x000000000000794d */ /* 0x000fea0003800000 */
.L_x_0:
[----:B------:R-:W-:-:S00]  /*00f0*/  BRA `(.L_x_0) ;  /* 0xfffffff000007947 */ /* 0x000fc0000383ffff */
.L_x_1:
